	.headerflags	@"EF_CUDA_TEXMODE_UNIFIED EF_CUDA_64BIT_ADDRESS EF_CUDA_ACCELERATORS EF_CUDA_SM90 EF_CUDA_VIRTUAL_SM(EF_CUDA_SM90)"
	.elftype	@"ET_EXEC"


//--------------------- .nv.info                  --------------------------
	.section	.nv.info,"",@"SHT_CUDA_INFO"
	.align	4


	//----- nvinfo : EIATTR_REGCOUNT
	.align		4
        /*0000*/ 	.byte	0x04, 0x2f
        /*0002*/ 	.short	(.L_1 - .L_0)
	.align		4
.L_0:
        /*0004*/ 	.word	index@(triton_poi_fused_15)
        /*0008*/ 	.word	0x0000001c


	//----- nvinfo : EIATTR_MIN_STACK_SIZE
	.align		4
.L_1:
        /*000c*/ 	.byte	0x04, 0x12
        /*000e*/ 	.short	(.L_3 - .L_2)
	.align		4
.L_2:
        /*0010*/ 	.word	index@(triton_poi_fused_15)
        /*0014*/ 	.word	0x00000000


	//----- nvinfo : EIATTR_FRAME_SIZE
	.align		4
.L_3:
        /*0018*/ 	.byte	0x04, 0x11
        /*001a*/ 	.short	(.L_5 - .L_4)
	.align		4
.L_4:
        /*001c*/ 	.word	index@(triton_poi_fused_15)
        /*0020*/ 	.word	0x00000000


	//----- nvinfo : EIATTR_MIN_STACK_SIZE
	.align		4
.L_5:
        /*0024*/ 	.byte	0x04, 0x12
        /*0026*/ 	.short	(.L_7 - .L_6)
	.align		4
.L_6:
        /*0028*/ 	.word	index@(triton_poi_fused_15)
        /*002c*/ 	.word	0x00000000
.L_7:


//--------------------- .nv.info.triton_poi_fused_15 --------------------------
	.section	.nv.info.triton_poi_fused_15,"",@"SHT_CUDA_INFO"
	.sectionflags	@""
	.align	4


	//----- nvinfo : EIATTR_CUDA_API_VERSION
	.align		4
        /*0000*/ 	.byte	0x04, 0x37
        /*0002*/ 	.short	(.L_9 - .L_8)
.L_8:
        /*0004*/ 	.word	0x0000007c


	//----- nvinfo : EIATTR_KPARAM_INFO
	.align		4
.L_9:
        /*0008*/ 	.byte	0x04, 0x17
        /*000a*/ 	.short	(.L_11 - .L_10)
.L_10:
        /*000c*/ 	.word	0x00000000
        /*0010*/ 	.short	0x0003
        /*0012*/ 	.short	0x0014
        /*0014*/ 	.byte	0x00, 0xf0, 0x11, 0x00


	//----- nvinfo : EIATTR_KPARAM_INFO
	.align		4
.L_11:
        /*0018*/ 	.byte	0x04, 0x17
        /*001a*/ 	.short	(.L_13 - .L_12)
.L_12:
        /*001c*/ 	.word	0x00000000
        /*0020*/ 	.short	0x0002
        /*0022*/ 	.short	0x0010
        /*0024*/ 	.byte	0x00, 0xf0, 0x11, 0x00


	//----- nvinfo : EIATTR_KPARAM_INFO
	.align		4
.L_13:
        /*0028*/ 	.byte	0x04, 0x17
        /*002a*/ 	.short	(.L_15 - .L_14)
.L_14:
        /*002c*/ 	.word	0x00000000
        /*0030*/ 	.short	0x0001
        /*0032*/ 	.short	0x0008
        /*0034*/ 	.byte	0x00, 0xf4, 0x21, 0x00


	//----- nvinfo : EIATTR_KPARAM_INFO
	.align		4
.L_15:
        /*0038*/ 	.byte	0x04, 0x17
        /*003a*/ 	.short	(.L_17 - .L_16)
.L_16:
        /*003c*/ 	.word	0x00000000
        /*0040*/ 	.short	0x0000
        /*0042*/ 	.short	0x0000
        /*0044*/ 	.byte	0x00, 0xf4, 0x21, 0x00


	//----- nvinfo : EIATTR_SPARSE_MMA_MASK
	.align		4
.L_17:
        /*0048*/ 	.byte	0x03, 0x50
        /*004a*/ 	.short	0x0000


	//----- nvinfo : EIATTR_MAXREG_COUNT
	.align		4
        /*004c*/ 	.byte	0x03, 0x1b
        /*004e*/ 	.short	0x00ff


	//----- nvinfo : EIATTR_EXIT_INSTR_OFFSETS
	.align		4
        /*0050*/ 	.byte	0x04, 0x1c
        /*0052*/ 	.short	(.L_19 - .L_18)


	//   ....[0]....
.L_18:
        /*0054*/ 	.word	0x00000740


	//   ....[1]....
        /*0058*/ 	.word	0x00000790


	//----- nvinfo : EIATTR_REQNTID
	.align		4
.L_19:
        /*005c*/ 	.byte	0x04, 0x10
        /*005e*/ 	.short	(.L_21 - .L_20)
.L_20:
        /*0060*/ 	.word	0x00000080
        /*0064*/ 	.word	0x00000001
        /*0068*/ 	.word	0x00000001


	//----- nvinfo : EIATTR_CBANK_PARAM_SIZE
	.align		4
.L_21:
        /*006c*/ 	.byte	0x03, 0x19
        /*006e*/ 	.short	0x0018


	//----- nvinfo : EIATTR_PARAM_CBANK
	.align		4
        /*0070*/ 	.byte	0x04, 0x0a
        /*0072*/ 	.short	(.L_23 - .L_22)
	.align		4
.L_22:
        /*0074*/ 	.word	index@(.nv.constant0.triton_poi_fused_15)
        /*0078*/ 	.short	0x0210
        /*007a*/ 	.short	0x0018


	//----- nvinfo : EIATTR_SW_WAR
	.align		4
.L_23:
        /*007c*/ 	.byte	0x04, 0x36
        /*007e*/ 	.short	(.L_25 - .L_24)
.L_24:
        /*0080*/ 	.word	0x00000008
.L_25:


//--------------------- .nv.callgraph             --------------------------
	.section	.nv.callgraph,"",@"SHT_CUDA_CALLGRAPH"
	.align	4
	.sectionentsize	8
	.align		4
        /*0000*/ 	.word	0x00000000
	.align		4
        /*0004*/ 	.word	0xffffffff
	.align		4
        /*0008*/ 	.word	0x00000000
	.align		4
        /*000c*/ 	.word	0xfffffffe
	.align		4
        /*0010*/ 	.word	0x00000000
	.align		4
        /*0014*/ 	.word	0xfffffffd
	.align		4
        /*0018*/ 	.word	0x00000000
	.align		4
        /*001c*/ 	.word	0xfffffffc


//--------------------- .text.triton_poi_fused_15 --------------------------
	.section	.text.triton_poi_fused_15,"ax",@progbits
	.sectionflags	@"SHF_BARRIERS=1"
	.align	128
        .global         triton_poi_fused_15
        .type           triton_poi_fused_15,@function
        .size           triton_poi_fused_15,(.L_x_1 - triton_poi_fused_15)
        .other          triton_poi_fused_15,@"STO_CUDA_ENTRY STV_DEFAULT"
triton_poi_fused_15:
.text.triton_poi_fused_15:
[----:B------:R-:W0:Y:S01]  /*0000*/  LDC R1, c[0x0][0x28] ;  /* 0x00000a00ff017b82 */ /* 0x000e220000000800 */
[----:B------:R-:W1:Y:S07]  /*0010*/  S2R R15, SR_TID.X ;  /* 0x00000000000f7919 */ /* 0x000e6e0000002100 */
[----:B------:R-:W2:Y:S01]  /*0020*/  S2UR UR4, SR_CTAID.Y ;  /* 0x00000000000479c3 */ /* 0x000ea20000002600 */
[----:B------:R-:W-:Y:S01]  /*0030*/  CS2R R18, SRZ ;  /* 0x0000000000127805 */ /* 0x000fe2000001ff00 */
[----:B------:R-:W-:Y:S01]  /*0040*/  ULDC.64 UR6, c[0x0][0x208] ;  /* 0x0000820000067ab9 */ /* 0x000fe20000000a00 */
[----:B------:R-:W2:Y:S01]  /*0050*/  S2R R14, SR_CTAID.Z ;  /* 0x00000000000e7919 */ /* 0x000ea20000002700 */
[----:B------:R-:W3:Y:S04]  /*0060*/  S2R R4, SR_CTAID.X ;  /* 0x0000000000047919 */ /* 0x000ee80000002500 */
[----:B------:R-:W2:Y:S08]  /*0070*/  LDC R3, c[0x0][0x10] ;  /* 0x00000400ff037b82 */ /* 0x000eb00000000800 */
[----:B------:R-:W4:Y:S01]  /*0080*/  LDC.64 R16, c[0x0][0x210] ;  /* 0x00008400ff107b82 */ /* 0x000f220000000a00 */
[----:B-1----:R-:W-:-:S02]  /*0090*/  SHF.R.U32.HI R2, RZ, 0x2, R15 ;  /* 0x00000002ff027819 */ /* 0x002fc4000001160f */
[----:B------:R-:W-:Y:S01]  /*00a0*/  LOP3.LUT R0, R15, 0x40, RZ, 0xc0, !PT ;  /* 0x000000400f007812 */ /* 0x000fe200078ec0ff */
[----:B--2---:R-:W-:Y:S01]  /*00b0*/  IMAD R14, R14, R3, UR4 ;  /* 0x000000040e0e7e24 */ /* 0x004fe2000f8e0203 */
[----:B------:R-:W-:Y:S02]  /*00c0*/  SGXT.U32 R2, R2, 0x4 ;  /* 0x000000040202781a */ /* 0x000fe40000000000 */
[----:B------:R-:W-:Y:S01]  /*00d0*/  SHF.R.U32.HI R3, RZ, 0x2, R0 ;  /* 0x00000002ff037819 */ /* 0x000fe20000011600 */
[----:B---3--:R-:W-:-:S03]  /*00e0*/  IMAD.SHL.U32 R0, R4, 0x4, RZ ;  /* 0x0000000404007824 */ /* 0x008fc600078e00ff */
[----:B------:R-:W-:Y:S01]  /*00f0*/  LOP3.LUT R3, R2, R3, RZ, 0xfc, !PT ;  /* 0x0000000302037212 */ /* 0x000fe200078efcff */
[----:B------:R-:W-:Y:S01]  /*0100*/  IMAD.SHL.U32 R2, R14, 0x100, RZ ;  /* 0x000001000e027824 */ /* 0x000fe200078e00ff */
[----:B------:R-:W-:-:S04]  /*0110*/  LOP3.LUT R5, R0, 0x3, R15, 0xf8, !PT ;  /* 0x0000000300057812 */ /* 0x000fc800078ef80f */
[----:B------:R-:W-:Y:S02]  /*0120*/  LOP3.LUT R4, R2, R3, RZ, 0xfc, !PT ;  /* 0x0000000302047212 */ /* 0x000fe400078efcff */
[----:B------:R-:W-:Y:S02]  /*0130*/  ISETP.GE.AND P0, PT, R5, 0x3, PT ;  /* 0x000000030500780c */ /* 0x000fe40003f06270 */
[----:B------:R-:W-:Y:S01]  /*0140*/  LOP3.LUT R6, R2, 0x20, R3, 0xfe, !PT ;  /* 0x0000002002067812 */ /* 0x000fe200078efe03 */
[----:B------:R-:W-:Y:S01]  /*0150*/  IMAD R7, R4, 0x3, R5 ;  /* 0x0000000304077824 */ /* 0x000fe200078e0205 */
[----:B------:R-:W-:Y:S02]  /*0160*/  LOP3.LUT R8, R2, 0x60, R3, 0xfe, !PT ;  /* 0x0000006002087812 */ /* 0x000fe400078efe03 */
[----:B------:R-:W-:Y:S01]  /*0170*/  ISETP.LT.AND P2, PT, R6, 0x24000, !P0 ;  /* 0x000240000600780c */ /* 0x000fe20004741270 */
[----:B------:R-:W-:Y:S01]  /*0180*/  VIADD R9, R7, 0x60 ;  /* 0x0000006007097836 */ /* 0x000fe20000000000 */
[----:B------:R-:W-:-:S02]  /*0190*/  LOP3.LUT R6, R2, 0x40, R3, 0xfe, !PT ;  /* 0x0000004002067812 */ /* 0x000fc400078efe03 */
[----:B------:R-:W-:Y:S02]  /*01a0*/  LOP3.LUT R10, R2, 0x80, R3, 0xfe, !PT ;  /* 0x00000080020a7812 */ /* 0x000fe400078efe03 */
[----:B------:R-:W-:Y:S02]  /*01b0*/  LOP3.LUT R11, R2, 0xa0, R3, 0xfe, !PT ;  /* 0x000000a0020b7812 */ /* 0x000fe400078efe03 */
[----:B------:R-:W-:Y:S02]  /*01c0*/  LOP3.LUT R12, R2, 0xc0, R3, 0xfe, !PT ;  /* 0x000000c0020c7812 */ /* 0x000fe400078efe03 */
[----:B------:R-:W-:Y:S01]  /*01d0*/  LOP3.LUT R5, R2, 0xe0, R3, 0xfe, !PT ;  /* 0x000000e002057812 */ /* 0x000fe200078efe03 */
[----:B----4-:R-:W-:Y:S01]  /*01e0*/  IMAD.WIDE R2, R9, 0x4, R16 ;  /* 0x0000000409027825 */ /* 0x010fe200078e0210 */
[----:B------:R-:W-:Y:S02]  /*01f0*/  ISETP.LT.AND P1, PT, R4, 0x24000, !P0 ;  /* 0x000240000400780c */ /* 0x000fe40004721270 */
[----:B------:R-:W-:-:S02]  /*0200*/  ISETP.LT.AND P6, PT, R6, 0x24000, !P0 ;  /* 0x000240000600780c */ /* 0x000fc400047c1270 */
[----:B------:R1:W2:Y:S01]  /*0210*/  @P2 LDG.E.EL R18, desc[UR6][R2.64] ;  /* 0x0000000602122981 */ /* 0x0002a2000c2e1900 */
[----:B------:R-:W-:Y:S02]  /*0220*/  ISETP.LT.AND P5, PT, R8, 0x24000, !P0 ;  /* 0x000240000800780c */ /* 0x000fe400047a1270 */
[----:B------:R-:W-:Y:S02]  /*0230*/  ISETP.LT.AND P4, PT, R10, 0x24000, !P0 ;  /* 0x000240000a00780c */ /* 0x000fe40004781270 */
[----:B------:R-:W-:Y:S02]  /*0240*/  ISETP.LT.AND P3, PT, R11, 0x24000, !P0 ;  /* 0x000240000b00780c */ /* 0x000fe40004761270 */
[----:B------:R-:W-:Y:S02]  /*0250*/  ISETP.LT.AND P2, PT, R12, 0x24000, !P0 ;  /* 0x000240000c00780c */ /* 0x000fe40004741270 */
[----:B------:R-:W-:Y:S01]  /*0260*/  ISETP.LT.AND P0, PT, R5, 0x24000, !P0 ;  /* 0x000240000500780c */ /* 0x000fe20004701270 */
[----:B------:R-:W-:-:S02]  /*0270*/  VIADD R5, R7, 0x1e0 ;  /* 0x000001e007057836 */ /* 0x000fc40000000000 */
[C---:B------:R-:W-:Y:S02]  /*0280*/  VIADD R13, R7.reuse, 0xc0 ;  /* 0x000000c0070d7836 */ /* 0x040fe40000000000 */
[C---:B------:R-:W-:Y:S02]  /*0290*/  VIADD R11, R7.reuse, 0x120 ;  /* 0x00000120070b7836 */ /* 0x040fe40000000000 */
[C---:B------:R-:W-:Y:S02]  /*02a0*/  VIADD R9, R7.reuse, 0x180 ;  /* 0x0000018007097836 */ /* 0x040fe40000000000 */
[C---:B------:R-:W-:Y:S02]  /*02b0*/  VIADD R21, R7.reuse, 0x240 ;  /* 0x0000024007157836 */ /* 0x040fe40000000000 */
[----:B------:R-:W-:Y:S02]  /*02c0*/  VIADD R23, R7, 0x2a0 ;  /* 0x000002a007177836 */ /* 0x000fe40000000000 */
[----:B-1----:R-:W-:Y:S01]  /*02d0*/  IMAD.WIDE R2, R5, 0x4, R16 ;  /* 0x0000000405027825 */ /* 0x002fe200078e0210 */
[----:B------:R-:W-:-:S03]  /*02e0*/  CS2R R24, SRZ ;  /* 0x0000000000187805 */ /* 0x000fc6000001ff00 */
[----:B------:R-:W-:-:S04]  /*02f0*/  IMAD.WIDE R6, R7, 0x4, R16 ;  /* 0x0000000407067825 */ /* 0x000fc800078e0210 */
[--C-:B------:R-:W-:Y:S01]  /*0300*/  IMAD.WIDE R12, R13, 0x4, R16.reuse ;  /* 0x000000040d0c7825 */ /* 0x100fe200078e0210 */
[----:B------:R-:W3:Y:S03]  /*0310*/  @P1 LDG.E.EL R24, desc[UR6][R6.64] ;  /* 0x0000000606181981 */ /* 0x000ee6000c2e1900 */
[----:B------:R-:W-:-:S04]  /*0320*/  IMAD.WIDE R10, R11, 0x4, R16 ;  /* 0x000000040b0a7825 */ /* 0x000fc800078e0210 */
[--C-:B------:R-:W-:Y:S01]  /*0330*/  IMAD.WIDE R8, R9, 0x4, R16.reuse ;  /* 0x0000000409087825 */ /* 0x100fe200078e0210 */
[----:B------:R-:W4:Y:S03]  /*0340*/  @P5 LDG.E.EL R19, desc[UR6][R10.64] ;  /* 0x000000060a135981 */ /* 0x000f26000c2e1900 */
[----:B------:R-:W-:Y:S01]  /*0350*/  IMAD.WIDE R4, R21, 0x4, R16 ;  /* 0x0000000415047825 */ /* 0x000fe200078e0210 */
[----:B------:R-:W-:-:S03]  /*0360*/  CS2R R20, SRZ ;  /* 0x0000000000147805 */ /* 0x000fc6000001ff00 */
[----:B------:R-:W-:Y:S01]  /*0370*/  IMAD.WIDE R16, R23, 0x4, R16 ;  /* 0x0000000417107825 */ /* 0x000fe200078e0210 */
[----:B------:R-:W-:Y:S02]  /*0380*/  CS2R R22, SRZ ;  /* 0x0000000000167805 */ /* 0x000fe4000001ff00 */
[----:B------:R1:W5:Y:S04]  /*0390*/  @P6 LDG.E.EL R20, desc[UR6][R12.64] ;  /* 0x000000060c146981 */ /* 0x000368000c2e1900 */
[----:B------:R-:W5:Y:S04]  /*03a0*/  @P4 LDG.E.EL R21, desc[UR6][R8.64] ;  /* 0x0000000608154981 */ /* 0x000f68000c2e1900 */
[----:B------:R1:W5:Y:S04]  /*03b0*/  @P3 LDG.E.EL R22, desc[UR6][R2.64] ;  /* 0x0000000602163981 */ /* 0x000368000c2e1900 */
[----:B------:R1:W5:Y:S04]  /*03c0*/  @P2 LDG.E.EL R23, desc[UR6][R4.64] ;  /* 0x0000000604172981 */ /* 0x000368000c2e1900 */
[----:B------:R-:W5:Y:S01]  /*03d0*/  @P0 LDG.E.EL R25, desc[UR6][R16.64] ;  /* 0x0000000610190981 */ /* 0x000f62000c2e1900 */
[----:B-1----:R-:W1:Y:S01]  /*03e0*/  S2R R13, SR_TID.X ;  /* 0x00000000000d7919 */ /* 0x002e620000002100 */
[----:B------:R-:W1:Y:S01]  /*03f0*/  S2UR UR5, SR_CgaCtaId ;  /* 0x00000000000579c3 */ /* 0x000e620000008800 */
[----:B------:R-:W-:Y:S01]  /*0400*/  UMOV UR4, 0x400 ;  /* 0x0000040000047882 */ /* 0x000fe20000000000 */
[----:B-1----:R-:W-:-:S02]  /*0410*/  SHF.R.U32.HI R11, RZ, 0x2, R13 ;  /* 0x00000002ff0b7819 */ /* 0x002fc4000001160d */
[C---:B------:R-:W-:Y:S01]  /*0420*/  LOP3.LUT R10, R13.reuse, 0x40, RZ, 0xc0, !PT ;  /* 0x000000400d0a7812 */ /* 0x040fe200078ec0ff */
[----:B0-----:R-:W-:Y:S01]  /*0430*/  IMAD.SHL.U32 R2, R13, 0x100, RZ ;  /* 0x000001000d027824 */ /* 0x001fe200078e00ff */
[----:B------:R-:W-:Y:S02]  /*0440*/  SGXT.U32 R8, R11, 0x4 ;  /* 0x000000040b08781a */ /* 0x000fe40000000000 */
[----:B------:R-:W-:Y:S02]  /*0450*/  SHF.R.U32.HI R9, RZ, 0x2, R10 ;  /* 0x00000002ff097819 */ /* 0x000fe4000001160a */
[----:B------:R-:W-:Y:S02]  /*0460*/  LOP3.LUT R2, R2, 0x300, RZ, 0xc0, !PT ;  /* 0x0000030002027812 */ /* 0x000fe400078ec0ff */
[----:B------:R-:W-:Y:S01]  /*0470*/  LOP3.LUT R3, R8, R9, RZ, 0xfc, !PT ;  /* 0x0000000908037212 */ /* 0x000fe200078efcff */
[----:B------:R-:W-:-:S03]  /*0480*/  UPRMT UR4, UR5, 0x654, UR4 ;  /* 0x0000065405047896 */ /* 0x000fc60008000004 */
[----:B------:R-:W-:-:S04]  /*0490*/  LOP3.LUT R3, R3, R2, RZ, 0xfc, !PT ;  /* 0x0000000203037212 */ /* 0x000fc800078efcff */
[----:B------:R-:W-:-:S04]  /*04a0*/  LEA.HI R3, R2, R3, RZ, 0x1a ;  /* 0x0000000302037211 */ /* 0x000fc800078fd0ff */
[----:B------:R-:W-:Y:S01]  /*04b0*/  LEA R12, R3, UR4, 0x2 ;  /* 0x00000004030c7c11 */ /* 0x000fe2000f8e10ff */
[----:B------:R-:W-:Y:S01]  /*04c0*/  IMAD.SHL.U32 R8, R13, 0x4, RZ ;  /* 0x000000040d087824 */ /* 0x000fe200078e00ff */
[----:B------:R-:W-:-:S04]  /*04d0*/  SHF.R.U32.HI R2, RZ, 0x4, R13 ;  /* 0x00000004ff027819 */ /* 0x000fc8000001160d */
[----:B------:R-:W-:Y:S02]  /*04e0*/  LOP3.LUT R8, R8, 0x1fc, RZ, 0xc0, !PT ;  /* 0x000001fc08087812 */ /* 0x000fe400078ec0ff */
[----:B------:R-:W-:Y:S01]  /*04f0*/  LOP3.LUT R3, R2, 0x4, RZ, 0xc0, !PT ;  /* 0x0000000402037812 */ /* 0x000fe200078ec0ff */
[----:B------:R-:W-:-:S04]  /*0500*/  IMAD.SHL.U32 R2, R15, 0x4, RZ ;  /* 0x000000040f027824 */ /* 0x000fc800078e00ff */
[----:B------:R-:W-:-:S05]  /*0510*/  IMAD.IADD R3, R8, 0x1, R3 ;  /* 0x0000000108037824 */ /* 0x000fca00078e0203 */
[----:B------:R-:W-:Y:S02]  /*0520*/  LEA R4, R3, UR4, 0x2 ;  /* 0x0000000403047c11 */ /* 0x000fe4000f8e10ff */
[----:B------:R-:W-:-:S04]  /*0530*/  LOP3.LUT R3, R2, 0xfc, RZ, 0xc0, !PT ;  /* 0x000000fc02037812 */ /* 0x000fc800078ec0ff */
[----:B------:R-:W-:Y:S02]  /*0540*/  PRMT R14, R3, 0x6540, R14 ;  /* 0x00006540030e7816 */ /* 0x000fe4000000000e */
[----:B------:R-:W0:Y:S03]  /*0550*/  LDC.64 R2, c[0x0][0x218] ;  /* 0x00008600ff027b82 */ /* 0x000e260000000a00 */
[----:B------:R-:W-:Y:S01]  /*0560*/  IMAD.HI R9, R14, 0x2aaaaaab, RZ ;  /* 0x2aaaaaab0e097827 */ /* 0x000fe200078e02ff */
[----:B------:R-:W-:-:S04]  /*0570*/  SHF.R.U32.HI R15, RZ, 0x6, R15 ;  /* 0x00000006ff0f7819 */ /* 0x000fc8000001160f */
[----:B------:R-:W-:-:S04]  /*0580*/  SHF.R.U32.HI R10, RZ, 0x1f, R9 ;  /* 0x0000001fff0a7819 */ /* 0x000fc80000011609 */
[----:B------:R-:W-:Y:S02]  /*0590*/  LEA.HI.SX32 R11, R9, R10, 0x1a ;  /* 0x0000000a090b7211 */ /* 0x000fe400078fd2ff */
[----:B------:R-:W-:Y:S02]  /*05a0*/  SGXT.U32 R9, R15, 0x1 ;  /* 0x000000010f09781a */ /* 0x000fe40000000000 */
[----:B------:R-:W-:Y:S02]  /*05b0*/  LOP3.LUT R10, R8, 0x200, RZ, 0xfc, !PT ;  /* 0x00000200080a7812 */ /* 0x000fe400078efcff */
[----:B------:R-:W-:Y:S01]  /*05c0*/  LOP3.LUT R9, R0, R9, RZ, 0xfc, !PT ;  /* 0x0000000900097212 */ /* 0x000fe200078efcff */
[C---:B------:R-:W-:Y:S01]  /*05d0*/  IMAD R0, R11.reuse, -0x180, R14 ;  /* 0xfffffe800b007824 */ /* 0x040fe200078e020e */
[----:B------:R-:W-:Y:S02]  /*05e0*/  ISETP.GE.AND P0, PT, R14, 0x24000, PT ;  /* 0x000240000e00780c */ /* 0x000fe40003f06270 */
[----:B------:R-:W-:Y:S01]  /*05f0*/  SHF.R.U32.HI R10, RZ, 0x6, R10 ;  /* 0x00000006ff0a7819 */ /* 0x000fe2000001160a */
[----:B------:R-:W-:Y:S01]  /*0600*/  IMAD R0, R11, 0x480, R0 ;  /* 0x000004800b007824 */ /* 0x000fe200078e0200 */
[----:B------:R-:W-:-:S02]  /*0610*/  ISETP.LT.AND P1, PT, R9, 0x3, !P0 ;  /* 0x000000030900780c */ /* 0x000fc40004721270 */
[----:B------:R-:W-:Y:S01]  /*0620*/  LOP3.LUT R13, R10, 0xc, RZ, 0xc0, !PT ;  /* 0x0000000c0a0d7812 */ /* 0x000fe200078ec0ff */
[----:B------:R-:W-:-:S04]  /*0630*/  IMAD R11, R9, 0x180, R0 ;  /* 0x00000180090b7824 */ /* 0x000fc800078e0200 */
[----:B------:R-:W-:-:S05]  /*0640*/  IMAD.IADD R13, R8, 0x1, R13 ;  /* 0x00000001080d7824 */ /* 0x000fca00078e020d */
[----:B------:R-:W-:Y:S01]  /*0650*/  LEA R13, R13, UR4, 0x2 ;  /* 0x000000040d0d7c11 */ /* 0x000fe2000f8e10ff */
[----:B--2---:R-:W-:Y:S04]  /*0660*/  STS [R12+0x80], R18 ;  /* 0x000080120c007388 */ /* 0x004fe80000000800 */
[----:B---3--:R-:W-:Y:S04]  /*0670*/  STS [R12], R24 ;  /* 0x000000180c007388 */ /* 0x008fe80000000800 */
[----:B----4-:R-:W-:Y:S04]  /*0680*/  STS [R12+0x180], R19 ;  /* 0x000180130c007388 */ /* 0x010fe80000000800 */
[----:B-----5:R-:W-:Y:S04]  /*0690*/  STS [R12+0x100], R20 ;  /* 0x000100140c007388 */ /* 0x020fe80000000800 */
[----:B------:R-:W-:Y:S04]  /*06a0*/  STS [R12+0x200], R21 ;  /* 0x000200150c007388 */ /* 0x000fe80000000800 */
[----:B------:R-:W-:Y:S04]  /*06b0*/  STS [R12+0x280], R22 ;  /* 0x000280160c007388 */ /* 0x000fe80000000800 */
[----:B------:R-:W-:Y:S04]  /*06c0*/  STS [R12+0x300], R23 ;  /* 0x000300170c007388 */ /* 0x000fe80000000800 */
[----:B------:R1:W-:Y:S01]  /*06d0*/  STS [R12+0x380], R25 ;  /* 0x000380190c007388 */ /* 0x0003e20000000800 */
[----:B------:R-:W-:Y:S06]  /*06e0*/  BAR.SYNC.DEFER_BLOCKING 0x0 ;  /* 0x0000000000007b1d */ /* 0x000fec0000010000 */
[----:B------:R-:W2:Y:S01]  /*06f0*/  LDS.128 R4, [R4] ;  /* 0x0000000004047984 */ /* 0x000ea20000000c00 */
[----:B-1----:R-:W-:-:S04]  /*0700*/  LOP3.LUT R12, R9, 0x2, RZ, 0xfc, !PT ;  /* 0x00000002090c7812 */ /* 0x002fc800078efcff */
[----:B------:R-:W-:Y:S01]  /*0710*/  ISETP.LT.AND P0, PT, R12, 0x3, !P0 ;  /* 0x000000030c00780c */ /* 0x000fe20004701270 */
[----:B0-----:R-:W-:-:S05]  /*0720*/  IMAD.WIDE R8, R11, 0x4, R2 ;  /* 0x000000040b087825 */ /* 0x001fca00078e0202 */
[----:B--2---:R0:W-:Y:S07]  /*0730*/  @P1 STG.E.128 desc[UR6][R8.64], R4 ;  /* 0x0000000408001986 */ /* 0x0041ee000c101d06 */
[----:B0-----:R-:W-:Y:S05]  /*0740*/  @!P0 EXIT ;  /* 0x000000000000894d */ /* 0x001fea0003800000 */
[----:B------:R-:W0:Y:S01]  /*0750*/  LDS.128 R12, [R13+0x800] ;  /* 0x000800000d0c7984 */ /* 0x000e220000000c00 */
[----:B------:R-:W-:-:S04]  /*0760*/  VIADD R11, R11, 0x300 ;  /* 0x000003000b0b7836 */ /* 0x000fc80000000000 */
[----:B------:R-:W-:-:S05]  /*0770*/  IMAD.WIDE R2, R11, 0x4, R2 ;  /* 0x000000040b027825 */ /* 0x000fca00078e0202 */
[----:B0-----:R-:W-:Y:S01]  /*0780*/  STG.E.128 desc[UR6][R2.64], R12 ;  /* 0x0000000c02007986 */ /* 0x001fe2000c101d06 */
[----:B------:R-:W-:Y:S05]  /*0790*/  EXIT ;  /* 0x000000000000794d */ /* 0x000fea0003800000 */
.L_x_0:
[----:B------:R-:W-:-:S00]  /*07a0*/  BRA `(.L_x_0) ;  /* 0xfffffffc00fc7947 */ /* 0x000fc0000383ffff */
[----:B------:R-:W-:-:S00]  /*07b0*/  NOP ;  /* 0x0000000000007918 */ /* 0x000fc00000000000 */
        /* <DEDUP_REMOVED lines=12> */
.L_x_1:


//--------------------- .nv.shared.triton_poi_fused_15 --------------------------
	.section	.nv.shared.triton_poi_fused_15,"aw",@nobits
	.sectionflags	@""
	.align	16
	.zero		1024


//--------------------- .nv.constant0.triton_poi_fused_15 --------------------------
	.section	.nv.constant0.triton_poi_fused_15,"a",@progbits
	.sectionflags	@""
	.align	4
.nv.constant0.triton_poi_fused_15:
	.zero		552
